//
// Generated by NVIDIA NVVM Compiler
//
// Compiler Build ID: CL-36424714
// Cuda compilation tools, release 13.0, V13.0.88
// Based on NVVM 20.0.0
//

.version 9.0
.target sm_100
.address_size 64

	// .globl	_Z8greetingv
.extern .func  (.param .b32 func_retval0) vprintf
(
	.param .b64 vprintf_param_0,
	.param .b64 vprintf_param_1
)
;
.global .align 1 .b8 $str[16] = {72, 101, 108, 108, 111, 32, 102, 114, 111, 109, 32, 71, 80, 85, 10};

.visible .entry _Z8greetingv()
{
	.reg .b32 	%r<3>;
	.reg .b64 	%rd<3>;

	mov.u64 	%rd1, $str;
	cvta.global.u64 	%rd2, %rd1;
	{ // callseq 0, 0
	.param .b64 param0;
	st.param.b64 	[param0], %rd2;
	.param .b64 param1;
	st.param.b64 	[param1], 0;
	.param .b32 retval0;
	call.uni (retval0), 
	vprintf, 
	(
	param0, 
	param1
	);
	ld.param.b32 	%r1, [retval0];
	} // callseq 0
	ret;

}


// ===== COMPILED SASS (sm_100) =====

	.target	sm_100

	.elftype	@"ET_EXEC"


//--------------------- .note.nv.tkinfo           --------------------------
	.section	.note.nv.tkinfo,"",@"SHT_NOTE"
	.sectionflags	@"SHF_NOTE_NV_TKINFO"
	.tkinfo
        /*0018*/ 	.word	0x00000002
        /*0030*/ 	.string	""
        /*0030*/ 	.string	"ptxas"
        /*0030*/ 	.string	"Cuda compilation tools, release 13.0, V13.0.88"
        /*0030*/ 	.string	"Build cuda_13.0.r13.0/compiler.36424714_0"
        /*0030*/ 	.string	"-arch sm_100 -m 64 "



//--------------------- .note.nv.cuinfo           --------------------------
	.section	.note.nv.cuinfo,"",@"SHT_NOTE"
	.sectionflags	@"SHF_NOTE_NV_CUINFO"
        /*0018*/ 	.short	0x0002
        /*001a*/ 	.short	0x0064
        /*001c*/ 	.short	0x0082
	.zero		2


//--------------------- .nv.info                  --------------------------
	.section	.nv.info,"",@"SHT_CUDA_INFO"
	.align	4


	//----- nvinfo : EIATTR_REGCOUNT
	.align		4
        /*0000*/ 	.byte	0x04, 0x2f
        /*0002*/ 	.short	(.L_2 - .L_1)
	.align		4
.L_1:
        /*0004*/ 	.word	index@(_Z8greetingv)
        /*0008*/ 	.word	0x00000018


	//----- nvinfo : EIATTR_FRAME_SIZE
	.align		4
.L_2:
        /*000c*/ 	.byte	0x04, 0x11
        /*000e*/ 	.short	(.L_4 - .L_3)
	.align		4
.L_3:
        /*0010*/ 	.word	index@(_Z8greetingv)
        /*0014*/ 	.word	0x00000000


	//----- nvinfo : EIATTR_MIN_STACK_SIZE
	.align		4
.L_4:
        /*0018*/ 	.byte	0x04, 0x12
        /*001a*/ 	.short	(.L_6 - .L_5)
	.align		4
.L_5:
        /*001c*/ 	.word	index@(_Z8greetingv)
        /*0020*/ 	.word	0x00000000
.L_6:


//--------------------- .nv.compat                --------------------------
	.section	.nv.compat,"",@"SHT_CUDA_COMPAT_INFO"
	.align	4
        /*0000*/ 	.byte	0x02, 0x09, 0x00, 0x00, 0x02, 0x02, 0x01, 0x00, 0x02, 0x05, 0x05, 0x00, 0x03, 0x07, 0x01, 0x01
        /*0010*/ 	.byte	0x02, 0x03, 0x00, 0x00, 0x02, 0x06, 0x01, 0x00, 0x04, 0x0b, 0x08, 0x00, 0x09, 0x00, 0x00, 0x00
        /*0020*/ 	.byte	0x00, 0x00, 0x00, 0x00


//--------------------- .nv.info._Z8greetingv     --------------------------
	.section	.nv.info._Z8greetingv,"",@"SHT_CUDA_INFO"
	.sectionflags	@""
	.align	4


	//----- nvinfo : EIATTR_CUDA_API_VERSION
	.align		4
        /*0000*/ 	.byte	0x04, 0x37
        /*0002*/ 	.short	(.L_8 - .L_7)
.L_7:
        /*0004*/ 	.word	0x00000082


	//----- nvinfo : EIATTR_SPARSE_MMA_MASK
	.align		4
.L_8:
        /*0008*/ 	.byte	0x03, 0x50
        /*000a*/ 	.short	0x0000


	//----- nvinfo : EIATTR_MAXREG_COUNT
	.align		4
        /*000c*/ 	.byte	0x03, 0x1b
        /*000e*/ 	.short	0x00ff


	//----- nvinfo : EIATTR_EXTERNS
	.align		4
        /*0010*/ 	.byte	0x04, 0x0f
        /*0012*/ 	.short	(.L_10 - .L_9)


	//   ....[0]....
	.align		4
.L_9:
        /*0014*/ 	.word	index@(vprintf)


	//----- nvinfo : EIATTR_MERCURY_ISA_VERSION
	.align		4
.L_10:
        /*0018*/ 	.byte	0x03, 0x5f
        /*001a*/ 	.short	0x0101


	//----- nvinfo : EIATTR_VRC_CTA_INIT_COUNT
	.align		4
        /*001c*/ 	.byte	0x02, 0x4a
	.zero		1
	.zero		1


	//----- nvinfo : EIATTR_SYSCALL_OFFSETS
	.align		4
        /*0020*/ 	.byte	0x04, 0x46
        /*0022*/ 	.short	(.L_12 - .L_11)


	//   ....[0]....
.L_11:
        /*0024*/ 	.word	0x00000080


	//----- nvinfo : EIATTR_EXIT_INSTR_OFFSETS
	.align		4
.L_12:
        /*0028*/ 	.byte	0x04, 0x1c
        /*002a*/ 	.short	(.L_14 - .L_13)


	//   ....[0]....
.L_13:
        /*002c*/ 	.word	0x00000090


	//----- nvinfo : EIATTR_SW_WAR
	.align		4
.L_14:
        /*0030*/ 	.byte	0x04, 0x36
        /*0032*/ 	.short	(.L_16 - .L_15)
.L_15:
        /*0034*/ 	.word	0x00000008
.L_16:


//--------------------- .nv.callgraph             --------------------------
	.section	.nv.callgraph,"",@"SHT_CUDA_CALLGRAPH"
	.align	4
	.sectionentsize	8
	.align		4
        /*0000*/ 	.word	0x00000000
	.align		4
        /*0004*/ 	.word	0xffffffff
	.align		4
        /*0008*/ 	.word	index@(_Z8greetingv)
	.align		4
        /*000c*/ 	.word	index@(vprintf)
	.align		4
        /*0010*/ 	.word	0x00000000
	.align		4
        /*0014*/ 	.word	0xfffffffe
	.align		4
        /*0018*/ 	.word	0x00000000
	.align		4
        /*001c*/ 	.word	0xfffffffd
	.align		4
        /*0020*/ 	.word	0x00000000
	.align		4
        /*0024*/ 	.word	0xfffffffc


//--------------------- .nv.constant4             --------------------------
	.section	.nv.constant4,"a",@progbits
	.align	8
	.align		8
.nv.constant4:
        /*0000*/ 	.dword	vprintf
	.align		8
        /*0008*/ 	.dword	$str


//--------------------- .text._Z8greetingv        --------------------------
	.section	.text._Z8greetingv,"ax",@progbits
	.align	128
        .global         _Z8greetingv
        .type           _Z8greetingv,@function
        .size           _Z8greetingv,(.L_x_2 - _Z8greetingv)
        .other          _Z8greetingv,@"STO_CUDA_ENTRY STV_DEFAULT"
_Z8greetingv:
.text._Z8greetingv:
[----:B------:R-:W0:Y:S01]  /*0000*/  LDC R1, c[0x0][0x37c] ;  /* 0x0000df00ff017b82 */ /* 0x000e220000000800 */
[----:B------:R-:W-:Y:S01]  /*0010*/  MOV R0, 0x0 ;  /* 0x0000000000007802 */ /* 0x000fe20000000f00 */
[----:B------:R-:W1:Y:S01]  /*0020*/  LDCU.64 UR4, c[0x4][0x8] ;  /* 0x01000100ff0477ac */ /* 0x000e620008000a00 */
[----:B------:R-:W-:-:S05]  /*0030*/  CS2R R6, SRZ ;  /* 0x0000000000067805 */ /* 0x000fca000001ff00 */
[----:B------:R2:W3:Y:S01]  /*0040*/  LDC.64 R2, c[0x4][R0] ;  /* 0x0100000000027b82 */ /* 0x0004e20000000a00 */
[----:B-1----:R-:W-:Y:S02]  /*0050*/  IMAD.U32 R4, RZ, RZ, UR4 ;  /* 0x00000004ff047e24 */ /* 0x002fe4000f8e00ff */
[----:B--2---:R-:W-:-:S07]  /*0060*/  IMAD.U32 R5, RZ, RZ, UR5 ;  /* 0x00000005ff057e24 */ /* 0x004fce000f8e00ff */
[----:B------:R-:W-:-:S07]  /*0070*/  LEPC R20, `(.L_x_0) ;  /* 0x000000001014794e */ /* 0x000fce0000000000 */
[----:B0--3--:R-:W-:Y:S05]  /*0080*/  CALL.ABS.NOINC R2 ;  /* 0x0000000002007343 */ /* 0x009fea0003c00000 */
.L_x_0:
[----:B------:R-:W-:Y:S05]  /*0090*/  EXIT ;  /* 0x000000000000794d */ /* 0x000fea0003800000 */
.L_x_1:
[----:B------:R-:W-:-:S00]  /*00a0*/  BRA `(.L_x_1) ;  /* 0xfffffffc00fc7947 */ /* 0x000fc0000383ffff */
[----:B------:R-:W-:-:S00]  /*00b0*/  NOP ;  /* 0x0000000000007918 */ /* 0x000fc00000000000 */
        /* <DEDUP_REMOVED lines=12> */
.L_x_2:


//--------------------- .nv.global.init           --------------------------
	.section	.nv.global.init,"aw",@progbits
.nv.global.init:
	.type		$str,@object
	.size		$str,(.L_0 - $str)
$str:
        /*0000*/ 	.byte	0x48, 0x65, 0x6c, 0x6c, 0x6f, 0x20, 0x66, 0x72, 0x6f, 0x6d, 0x20, 0x47, 0x50, 0x55, 0x0a, 0x00
.L_0:


//--------------------- .nv.shared.reserved.0     --------------------------
	.section	.nv.shared.reserved.0,"aw",@nobits
	.weak		__nv_reservedSMEM_offset_0_alias
	.size		__nv_reservedSMEM_offset_0_alias, 0, 64
	.other		__nv_reservedSMEM_offset_0_alias,@"STO_CUDA_RESERVED_SHARED STV_DEFAULT"
__nv_reservedSMEM_offset_0_alias:
	.zero		0
	.zero		64


//--------------------- .nv.constant0._Z8greetingv --------------------------
	.section	.nv.constant0._Z8greetingv,"a",@progbits
	.sectionflags	@""
	.align	4
.nv.constant0._Z8greetingv:
	.zero		896


//--------------------- SYMBOLS --------------------------

	.type		.nv.reservedSmem.offset0,@object
	.size		.nv.reservedSmem.offset0,0x4
	.type		vprintf,@function
